//
// Generated by NVIDIA NVVM Compiler
//
// Compiler Build ID: CL-36424714
// Cuda compilation tools, release 13.0, V13.0.88
// Based on NVVM 20.0.0
//

.version 9.0
.target sm_100
.address_size 64

	// .globl	_Z12setup_kernelP17curandStateXORWOW
.global .align 4 .b8 precalc_xorwow_matrix[102400];
.global .align 4 .b8 precalc_xorwow_offset_matrix[102400];
.global .align 4 .b8 mrg32k3aM1[2304];
.global .align 4 .b8 mrg32k3aM2[2304];
.global .align 4 .b8 mrg32k3aM1SubSeq[2016];
.global .align 4 .b8 mrg32k3aM2SubSeq[2016];
.global .align 4 .b8 mrg32k3aM1Seq[2304];
.global .align 4 .b8 mrg32k3aM2Seq[2304];
.const .align 8 .b8 __cr_lgamma_table[72];

.visible .entry _Z12setup_kernelP17curandStateXORWOW(
	.param .u64 .ptr .align 1 _Z12setup_kernelP17curandStateXORWOW_param_0
)
{
	.reg .pred 	%p<24>;
	.reg .b32 	%r<406>;
	.reg .b64 	%rd<18>;

	ld.param.u64 	%rd8, [_Z12setup_kernelP17curandStateXORWOW_param_0];
	cvta.to.global.u64 	%rd9, %rd8;
	mov.u32 	%r182, %tid.x;
	mov.u32 	%r183, %ctaid.x;
	mov.u32 	%r184, %ntid.x;
	mad.lo.s32 	%r185, %r183, %r184, %r182;
	cvt.s64.s32 	%rd17, %r185;
	mul.wide.s32 	%rd10, %r185, 48;
	add.s64 	%rd2, %rd9, %rd10;
	mov.b32 	%r186, 1593684748;
	mov.b32 	%r187, 832094735;
	st.global.v2.u32 	[%rd2], {%r187, %r186};
	mov.b32 	%r188, -123459836;
	mov.b32 	%r189, 1111207954;
	st.global.v2.u32 	[%rd2+8], {%r189, %r188};
	mov.b32 	%r190, 1476011280;
	mov.b32 	%r191, -589760388;
	st.global.v2.u32 	[%rd2+16], {%r191, %r190};
	setp.eq.s32 	%p1, %r185, 0;
	@%p1 bra 	$L__BB0_42;
	mov.b32 	%r312, 0;
	mov.u64 	%rd12, precalc_xorwow_matrix;
$L__BB0_2:
	and.b64  	%rd4, %rd17, 3;
	setp.eq.s64 	%p2, %rd4, 0;
	@%p2 bra 	$L__BB0_41;
	mul.wide.u32 	%rd11, %r312, 3200;
	add.s64 	%rd5, %rd12, %rd11;
	cvt.u32.u64 	%r2, %rd4;
	mov.b32 	%r313, 0;
$L__BB0_4:
	mov.b32 	%r326, 0;
	mov.u32 	%r327, %r326;
	mov.u32 	%r328, %r326;
	mov.u32 	%r329, %r326;
	mov.u32 	%r330, %r326;
	mov.u32 	%r319, %r326;
$L__BB0_5:
	mul.wide.u32 	%rd13, %r319, 4;
	add.s64 	%rd14, %rd2, %rd13;
	ld.global.u32 	%r10, [%rd14+4];
	shl.b32 	%r11, %r319, 5;
	mov.b32 	%r325, 0;
$L__BB0_6:
	.pragma "nounroll";
	shr.u32 	%r196, %r10, %r325;
	and.b32  	%r197, %r196, 1;
	setp.eq.b32 	%p3, %r197, 1;
	not.pred 	%p4, %p3;
	add.s32 	%r198, %r11, %r325;
	mul.lo.s32 	%r199, %r198, 5;
	mul.wide.u32 	%rd15, %r199, 4;
	add.s64 	%rd6, %rd5, %rd15;
	@%p4 bra 	$L__BB0_8;
	ld.global.u32 	%r200, [%rd6];
	xor.b32  	%r330, %r330, %r200;
	ld.global.u32 	%r201, [%rd6+4];
	xor.b32  	%r329, %r329, %r201;
	ld.global.u32 	%r202, [%rd6+8];
	xor.b32  	%r328, %r328, %r202;
	ld.global.u32 	%r203, [%rd6+12];
	xor.b32  	%r327, %r327, %r203;
	ld.global.u32 	%r204, [%rd6+16];
	xor.b32  	%r326, %r326, %r204;
$L__BB0_8:
	and.b32  	%r206, %r196, 2;
	setp.eq.s32 	%p5, %r206, 0;
	@%p5 bra 	$L__BB0_10;
	ld.global.u32 	%r207, [%rd6+20];
	xor.b32  	%r330, %r330, %r207;
	ld.global.u32 	%r208, [%rd6+24];
	xor.b32  	%r329, %r329, %r208;
	ld.global.u32 	%r209, [%rd6+28];
	xor.b32  	%r328, %r328, %r209;
	ld.global.u32 	%r210, [%rd6+32];
	xor.b32  	%r327, %r327, %r210;
	ld.global.u32 	%r211, [%rd6+36];
	xor.b32  	%r326, %r326, %r211;
$L__BB0_10:
	and.b32  	%r213, %r196, 4;
	setp.eq.s32 	%p6, %r213, 0;
	@%p6 bra 	$L__BB0_12;
	ld.global.u32 	%r214, [%rd6+40];
	xor.b32  	%r330, %r330, %r214;
	ld.global.u32 	%r215, [%rd6+44];
	xor.b32  	%r329, %r329, %r215;
	ld.global.u32 	%r216, [%rd6+48];
	xor.b32  	%r328, %r328, %r216;
	ld.global.u32 	%r217, [%rd6+52];
	xor.b32  	%r327, %r327, %r217;
	ld.global.u32 	%r218, [%rd6+56];
	xor.b32  	%r326, %r326, %r218;
$L__BB0_12:
	and.b32  	%r220, %r196, 8;
	setp.eq.s32 	%p7, %r220, 0;
	@%p7 bra 	$L__BB0_14;
	ld.global.u32 	%r221, [%rd6+60];
	xor.b32  	%r330, %r330, %r221;
	ld.global.u32 	%r222, [%rd6+64];
	xor.b32  	%r329, %r329, %r222;
	ld.global.u32 	%r223, [%rd6+68];
	xor.b32  	%r328, %r328, %r223;
	ld.global.u32 	%r224, [%rd6+72];
	xor.b32  	%r327, %r327, %r224;
	ld.global.u32 	%r225, [%rd6+76];
	xor.b32  	%r326, %r326, %r225;
$L__BB0_14:
	and.b32  	%r227, %r196, 16;
	setp.eq.s32 	%p8, %r227, 0;
	@%p8 bra 	$L__BB0_16;
	ld.global.u32 	%r228, [%rd6+80];
	xor.b32  	%r330, %r330, %r228;
	ld.global.u32 	%r229, [%rd6+84];
	xor.b32  	%r329, %r329, %r229;
	ld.global.u32 	%r230, [%rd6+88];
	xor.b32  	%r328, %r328, %r230;
	ld.global.u32 	%r231, [%rd6+92];
	xor.b32  	%r327, %r327, %r231;
	ld.global.u32 	%r232, [%rd6+96];
	xor.b32  	%r326, %r326, %r232;
$L__BB0_16:
	and.b32  	%r234, %r196, 32;
	setp.eq.s32 	%p9, %r234, 0;
	@%p9 bra 	$L__BB0_18;
	ld.global.u32 	%r235, [%rd6+100];
	xor.b32  	%r330, %r330, %r235;
	ld.global.u32 	%r236, [%rd6+104];
	xor.b32  	%r329, %r329, %r236;
	ld.global.u32 	%r237, [%rd6+108];
	xor.b32  	%r328, %r328, %r237;
	ld.global.u32 	%r238, [%rd6+112];
	xor.b32  	%r327, %r327, %r238;
	ld.global.u32 	%r239, [%rd6+116];
	xor.b32  	%r326, %r326, %r239;
$L__BB0_18:
	and.b32  	%r241, %r196, 64;
	setp.eq.s32 	%p10, %r241, 0;
	@%p10 bra 	$L__BB0_20;
	ld.global.u32 	%r242, [%rd6+120];
	xor.b32  	%r330, %r330, %r242;
	ld.global.u32 	%r243, [%rd6+124];
	xor.b32  	%r329, %r329, %r243;
	ld.global.u32 	%r244, [%rd6+128];
	xor.b32  	%r328, %r328, %r244;
	ld.global.u32 	%r245, [%rd6+132];
	xor.b32  	%r327, %r327, %r245;
	ld.global.u32 	%r246, [%rd6+136];
	xor.b32  	%r326, %r326, %r246;
$L__BB0_20:
	and.b32  	%r248, %r196, 128;
	setp.eq.s32 	%p11, %r248, 0;
	@%p11 bra 	$L__BB0_22;
	ld.global.u32 	%r249, [%rd6+140];
	xor.b32  	%r330, %r330, %r249;
	ld.global.u32 	%r250, [%rd6+144];
	xor.b32  	%r329, %r329, %r250;
	ld.global.u32 	%r251, [%rd6+148];
	xor.b32  	%r328, %r328, %r251;
	ld.global.u32 	%r252, [%rd6+152];
	xor.b32  	%r327, %r327, %r252;
	ld.global.u32 	%r253, [%rd6+156];
	xor.b32  	%r326, %r326, %r253;
$L__BB0_22:
	and.b32  	%r255, %r196, 256;
	setp.eq.s32 	%p12, %r255, 0;
	@%p12 bra 	$L__BB0_24;
	ld.global.u32 	%r256, [%rd6+160];
	xor.b32  	%r330, %r330, %r256;
	ld.global.u32 	%r257, [%rd6+164];
	xor.b32  	%r329, %r329, %r257;
	ld.global.u32 	%r258, [%rd6+168];
	xor.b32  	%r328, %r328, %r258;
	ld.global.u32 	%r259, [%rd6+172];
	xor.b32  	%r327, %r327, %r259;
	ld.global.u32 	%r260, [%rd6+176];
	xor.b32  	%r326, %r326, %r260;
$L__BB0_24:
	and.b32  	%r262, %r196, 512;
	setp.eq.s32 	%p13, %r262, 0;
	@%p13 bra 	$L__BB0_26;
	ld.global.u32 	%r263, [%rd6+180];
	xor.b32  	%r330, %r330, %r263;
	ld.global.u32 	%r264, [%rd6+184];
	xor.b32  	%r329, %r329, %r264;
	ld.global.u32 	%r265, [%rd6+188];
	xor.b32  	%r328, %r328, %r265;
	ld.global.u32 	%r266, [%rd6+192];
	xor.b32  	%r327, %r327, %r266;
	ld.global.u32 	%r267, [%rd6+196];
	xor.b32  	%r326, %r326, %r267;
$L__BB0_26:
	and.b32  	%r269, %r196, 1024;
	setp.eq.s32 	%p14, %r269, 0;
	@%p14 bra 	$L__BB0_28;
	ld.global.u32 	%r270, [%rd6+200];
	xor.b32  	%r330, %r330, %r270;
	ld.global.u32 	%r271, [%rd6+204];
	xor.b32  	%r329, %r329, %r271;
	ld.global.u32 	%r272, [%rd6+208];
	xor.b32  	%r328, %r328, %r272;
	ld.global.u32 	%r273, [%rd6+212];
	xor.b32  	%r327, %r327, %r273;
	ld.global.u32 	%r274, [%rd6+216];
	xor.b32  	%r326, %r326, %r274;
$L__BB0_28:
	and.b32  	%r276, %r196, 2048;
	setp.eq.s32 	%p15, %r276, 0;
	@%p15 bra 	$L__BB0_30;
	ld.global.u32 	%r277, [%rd6+220];
	xor.b32  	%r330, %r330, %r277;
	ld.global.u32 	%r278, [%rd6+224];
	xor.b32  	%r329, %r329, %r278;
	ld.global.u32 	%r279, [%rd6+228];
	xor.b32  	%r328, %r328, %r279;
	ld.global.u32 	%r280, [%rd6+232];
	xor.b32  	%r327, %r327, %r280;
	ld.global.u32 	%r281, [%rd6+236];
	xor.b32  	%r326, %r326, %r281;
$L__BB0_30:
	and.b32  	%r283, %r196, 4096;
	setp.eq.s32 	%p16, %r283, 0;
	@%p16 bra 	$L__BB0_32;
	ld.global.u32 	%r284, [%rd6+240];
	xor.b32  	%r330, %r330, %r284;
	ld.global.u32 	%r285, [%rd6+244];
	xor.b32  	%r329, %r329, %r285;
	ld.global.u32 	%r286, [%rd6+248];
	xor.b32  	%r328, %r328, %r286;
	ld.global.u32 	%r287, [%rd6+252];
	xor.b32  	%r327, %r327, %r287;
	ld.global.u32 	%r288, [%rd6+256];
	xor.b32  	%r326, %r326, %r288;
$L__BB0_32:
	and.b32  	%r290, %r196, 8192;
	setp.eq.s32 	%p17, %r290, 0;
	@%p17 bra 	$L__BB0_34;
	ld.global.u32 	%r291, [%rd6+260];
	xor.b32  	%r330, %r330, %r291;
	ld.global.u32 	%r292, [%rd6+264];
	xor.b32  	%r329, %r329, %r292;
	ld.global.u32 	%r293, [%rd6+268];
	xor.b32  	%r328, %r328, %r293;
	ld.global.u32 	%r294, [%rd6+272];
	xor.b32  	%r327, %r327, %r294;
	ld.global.u32 	%r295, [%rd6+276];
	xor.b32  	%r326, %r326, %r295;
$L__BB0_34:
	and.b32  	%r297, %r196, 16384;
	setp.eq.s32 	%p18, %r297, 0;
	@%p18 bra 	$L__BB0_36;
	ld.global.u32 	%r298, [%rd6+280];
	xor.b32  	%r330, %r330, %r298;
	ld.global.u32 	%r299, [%rd6+284];
	xor.b32  	%r329, %r329, %r299;
	ld.global.u32 	%r300, [%rd6+288];
	xor.b32  	%r328, %r328, %r300;
	ld.global.u32 	%r301, [%rd6+292];
	xor.b32  	%r327, %r327, %r301;
	ld.global.u32 	%r302, [%rd6+296];
	xor.b32  	%r326, %r326, %r302;
$L__BB0_36:
	and.b32  	%r304, %r196, 32768;
	setp.eq.s32 	%p19, %r304, 0;
	@%p19 bra 	$L__BB0_38;
	ld.global.u32 	%r305, [%rd6+300];
	xor.b32  	%r330, %r330, %r305;
	ld.global.u32 	%r306, [%rd6+304];
	xor.b32  	%r329, %r329, %r306;
	ld.global.u32 	%r307, [%rd6+308];
	xor.b32  	%r328, %r328, %r307;
	ld.global.u32 	%r308, [%rd6+312];
	xor.b32  	%r327, %r327, %r308;
	ld.global.u32 	%r309, [%rd6+316];
	xor.b32  	%r326, %r326, %r309;
$L__BB0_38:
	add.s32 	%r325, %r325, 16;
	setp.ne.s32 	%p20, %r325, 32;
	@%p20 bra 	$L__BB0_6;
	mad.lo.s32 	%r310, %r319, -31, %r11;
	add.s32 	%r319, %r310, 1;
	setp.ne.s32 	%p21, %r319, 5;
	@%p21 bra 	$L__BB0_5;
	st.global.u32 	[%rd2+4], %r330;
	st.global.u32 	[%rd2+8], %r329;
	st.global.u32 	[%rd2+12], %r328;
	st.global.u32 	[%rd2+16], %r327;
	st.global.u32 	[%rd2+20], %r326;
	add.s32 	%r313, %r313, 1;
	setp.lt.u32 	%p22, %r313, %r2;
	@%p22 bra 	$L__BB0_4;
$L__BB0_41:
	shr.u64 	%rd7, %rd17, 2;
	add.s32 	%r312, %r312, 1;
	setp.gt.u64 	%p23, %rd17, 3;
	mov.u64 	%rd17, %rd7;
	@%p23 bra 	$L__BB0_2;
$L__BB0_42:
	mov.b32 	%r311, 0;
	st.global.v2.u32 	[%rd2+24], {%r311, %r311};
	st.global.u32 	[%rd2+32], %r311;
	mov.b64 	%rd16, 0;
	st.global.u64 	[%rd2+40], %rd16;
	ret;

}
	// .globl	_Z18curand_call_kernelP17curandStateXORWOWi
.visible .entry _Z18curand_call_kernelP17curandStateXORWOWi(
	.param .u64 .ptr .align 1 _Z18curand_call_kernelP17curandStateXORWOWi_param_0,
	.param .u32 _Z18curand_call_kernelP17curandStateXORWOWi_param_1
)
{
	.reg .pred 	%p<3>;
	.reg .b32 	%r<48>;
	.reg .b32 	%f<2>;
	.reg .b64 	%rd<11>;
	.reg .b64 	%fd<2>;

	ld.param.u64 	%rd7, [_Z18curand_call_kernelP17curandStateXORWOWi_param_0];
	ld.param.u32 	%r24, [_Z18curand_call_kernelP17curandStateXORWOWi_param_1];
	cvta.to.global.u64 	%rd8, %rd7;
	mov.u32 	%r25, %tid.x;
	mov.u32 	%r26, %ctaid.x;
	mov.u32 	%r1, %ntid.x;
	mad.lo.s32 	%r27, %r26, %r1, %r25;
	cvt.s64.s32 	%rd10, %r27;
	mul.wide.s32 	%rd9, %r27, 48;
	add.s64 	%rd2, %rd8, %rd9;
	ld.global.v2.u32 	{%r47, %r46}, [%rd2];
	ld.global.v2.u32 	{%r45, %r44}, [%rd2+8];
	ld.global.v2.u32 	{%r43, %r42}, [%rd2+16];
	ld.global.v2.u32 	{%r8, %r9}, [%rd2+24];
	ld.global.f32 	%f1, [%rd2+32];
	ld.global.f64 	%fd1, [%rd2+40];
	setp.ge.u32 	%p1, %r27, %r24;
	@%p1 bra 	$L__BB1_3;
	mov.u32 	%r28, %nctaid.x;
	mul.lo.s32 	%r29, %r1, %r28;
	cvt.s64.s32 	%rd3, %r29;
	cvt.s64.s32 	%rd4, %r24;
	mov.u32 	%r41, %r46;
$L__BB1_2:
	mov.u32 	%r46, %r45;
	mov.u32 	%r45, %r44;
	mov.u32 	%r44, %r43;
	mov.u32 	%r43, %r42;
	shr.u32 	%r30, %r41, 2;
	xor.b32  	%r31, %r30, %r41;
	shl.b32 	%r32, %r43, 4;
	shl.b32 	%r33, %r31, 1;
	xor.b32  	%r34, %r32, %r33;
	xor.b32  	%r35, %r34, %r43;
	xor.b32  	%r42, %r35, %r31;
	add.s32 	%r47, %r47, 362437;
	add.s64 	%rd10, %rd10, %rd3;
	setp.lt.u64 	%p2, %rd10, %rd4;
	mov.u32 	%r41, %r46;
	@%p2 bra 	$L__BB1_2;
$L__BB1_3:
	st.global.v2.u32 	[%rd2], {%r47, %r46};
	st.global.v2.u32 	[%rd2+8], {%r45, %r44};
	st.global.v2.u32 	[%rd2+16], {%r43, %r42};
	st.global.v2.u32 	[%rd2+24], {%r8, %r9};
	st.global.f32 	[%rd2+32], %f1;
	st.global.f64 	[%rd2+40], %fd1;
	ret;

}


// ===== COMPILED SASS (sm_100) =====

	.target	sm_100

	.elftype	@"ET_EXEC"


//--------------------- .note.nv.tkinfo           --------------------------
	.section	.note.nv.tkinfo,"",@"SHT_NOTE"
	.sectionflags	@"SHF_NOTE_NV_TKINFO"
	.tkinfo
        /*0018*/ 	.word	0x00000002
        /*0030*/ 	.string	""
        /*0030*/ 	.string	"ptxas"
        /*0030*/ 	.string	"Cuda compilation tools, release 13.0, V13.0.88"
        /*0030*/ 	.string	"Build cuda_13.0.r13.0/compiler.36424714_0"
        /*0030*/ 	.string	"-arch sm_100 -m 64 "



//--------------------- .note.nv.cuinfo           --------------------------
	.section	.note.nv.cuinfo,"",@"SHT_NOTE"
	.sectionflags	@"SHF_NOTE_NV_CUINFO"
        /*0018*/ 	.short	0x0002
        /*001a*/ 	.short	0x0064
        /*001c*/ 	.short	0x0082
	.zero		2


//--------------------- .nv.info                  --------------------------
	.section	.nv.info,"",@"SHT_CUDA_INFO"
	.align	4


	//----- nvinfo : EIATTR_REGCOUNT
	.align		4
        /*0000*/ 	.byte	0x04, 0x2f
        /*0002*/ 	.short	(.L_10 - .L_9)
	.align		4
.L_9:
        /*0004*/ 	.word	index@(_Z12setup_kernelP17curandStateXORWOW)
        /*0008*/ 	.word	0x0000001f


	//----- nvinfo : EIATTR_FRAME_SIZE
	.align		4
.L_10:
        /*000c*/ 	.byte	0x04, 0x11
        /*000e*/ 	.short	(.L_12 - .L_11)
	.align		4
.L_11:
        /*0010*/ 	.word	index@(_Z12setup_kernelP17curandStateXORWOW)
        /*0014*/ 	.word	0x00000000


	//----- nvinfo : EIATTR_REGCOUNT
	.align		4
.L_12:
        /*0018*/ 	.byte	0x04, 0x2f
        /*001a*/ 	.short	(.L_14 - .L_13)
	.align		4
.L_13:
        /*001c*/ 	.word	index@(_Z18curand_call_kernelP17curandStateXORWOWi)
        /*0020*/ 	.word	0x00000018


	//----- nvinfo : EIATTR_FRAME_SIZE
	.align		4
.L_14:
        /*0024*/ 	.byte	0x04, 0x11
        /*0026*/ 	.short	(.L_16 - .L_15)
	.align		4
.L_15:
        /*0028*/ 	.word	index@(_Z18curand_call_kernelP17curandStateXORWOWi)
        /*002c*/ 	.word	0x00000000


	//----- nvinfo : EIATTR_MIN_STACK_SIZE
	.align		4
.L_16:
        /*0030*/ 	.byte	0x04, 0x12
        /*0032*/ 	.short	(.L_18 - .L_17)
	.align		4
.L_17:
        /*0034*/ 	.word	index@(_Z18curand_call_kernelP17curandStateXORWOWi)
        /*0038*/ 	.word	0x00000000


	//----- nvinfo : EIATTR_MIN_STACK_SIZE
	.align		4
.L_18:
        /*003c*/ 	.byte	0x04, 0x12
        /*003e*/ 	.short	(.L_20 - .L_19)
	.align		4
.L_19:
        /*0040*/ 	.word	index@(_Z12setup_kernelP17curandStateXORWOW)
        /*0044*/ 	.word	0x00000000
.L_20:


//--------------------- .nv.compat                --------------------------
	.section	.nv.compat,"",@"SHT_CUDA_COMPAT_INFO"
	.align	4
        /*0000*/ 	.byte	0x02, 0x09, 0x00, 0x00, 0x02, 0x02, 0x01, 0x00, 0x02, 0x05, 0x05, 0x00, 0x03, 0x07, 0x01, 0x01
        /*0010*/ 	.byte	0x02, 0x03, 0x00, 0x00, 0x02, 0x06, 0x01, 0x00, 0x04, 0x0b, 0x08, 0x00, 0x09, 0x00, 0x00, 0x00
        /*0020*/ 	.byte	0x00, 0x00, 0x00, 0x00


//--------------------- .nv.info._Z18curand_call_kernelP17curandStateXORWOWi --------------------------
	.section	.nv.info._Z18curand_call_kernelP17curandStateXORWOWi,"",@"SHT_CUDA_INFO"
	.sectionflags	@""
	.align	4


	//----- nvinfo : EIATTR_CUDA_API_VERSION
	.align		4
        /*0000*/ 	.byte	0x04, 0x37
        /*0002*/ 	.short	(.L_22 - .L_21)
.L_21:
        /*0004*/ 	.word	0x00000082


	//----- nvinfo : EIATTR_KPARAM_INFO
	.align		4
.L_22:
        /*0008*/ 	.byte	0x04, 0x17
        /*000a*/ 	.short	(.L_24 - .L_23)
.L_23:
        /*000c*/ 	.word	0x00000000
        /*0010*/ 	.short	0x0001
        /*0012*/ 	.short	0x0008
        /*0014*/ 	.byte	0x00, 0xf0, 0x11, 0x00


	//----- nvinfo : EIATTR_KPARAM_INFO
	.align		4
.L_24:
        /*0018*/ 	.byte	0x04, 0x17
        /*001a*/ 	.short	(.L_26 - .L_25)
.L_25:
        /*001c*/ 	.word	0x00000000
        /*0020*/ 	.short	0x0000
        /*0022*/ 	.short	0x0000
        /*0024*/ 	.byte	0x00, 0xf5, 0x21, 0x00


	//----- nvinfo : EIATTR_SPARSE_MMA_MASK
	.align		4
.L_26:
        /*0028*/ 	.byte	0x03, 0x50
        /*002a*/ 	.short	0x0000


	//----- nvinfo : EIATTR_MAXREG_COUNT
	.align		4
        /*002c*/ 	.byte	0x03, 0x1b
        /*002e*/ 	.short	0x00ff


	//----- nvinfo : EIATTR_MERCURY_ISA_VERSION
	.align		4
        /*0030*/ 	.byte	0x03, 0x5f
        /*0032*/ 	.short	0x0101


	//----- nvinfo : EIATTR_VRC_CTA_INIT_COUNT
	.align		4
        /*0034*/ 	.byte	0x02, 0x4a
	.zero		1
	.zero		1


	//----- nvinfo : EIATTR_EXIT_INSTR_OFFSETS
	.align		4
        /*0038*/ 	.byte	0x04, 0x1c
        /*003a*/ 	.short	(.L_28 - .L_27)


	//   ....[0]....
.L_27:
        /*003c*/ 	.word	0x00000330


	//----- nvinfo : EIATTR_CRS_STACK_SIZE
	.align		4
.L_28:
        /*0040*/ 	.byte	0x04, 0x1e
        /*0042*/ 	.short	(.L_30 - .L_29)
.L_29:
        /*0044*/ 	.word	0x00000000


	//----- nvinfo : EIATTR_CBANK_PARAM_SIZE
	.align		4
.L_30:
        /*0048*/ 	.byte	0x03, 0x19
        /*004a*/ 	.short	0x000c


	//----- nvinfo : EIATTR_PARAM_CBANK
	.align		4
        /*004c*/ 	.byte	0x04, 0x0a
        /*004e*/ 	.short	(.L_32 - .L_31)
	.align		4
.L_31:
        /*0050*/ 	.word	index@(.nv.constant0._Z18curand_call_kernelP17curandStateXORWOWi)
        /*0054*/ 	.short	0x0380
        /*0056*/ 	.short	0x000c


	//----- nvinfo : EIATTR_SW_WAR
	.align		4
.L_32:
        /*0058*/ 	.byte	0x04, 0x36
        /*005a*/ 	.short	(.L_34 - .L_33)
.L_33:
        /*005c*/ 	.word	0x00000008
.L_34:


//--------------------- .nv.info._Z12setup_kernelP17curandStateXORWOW --------------------------
	.section	.nv.info._Z12setup_kernelP17curandStateXORWOW,"",@"SHT_CUDA_INFO"
	.sectionflags	@""
	.align	4


	//----- nvinfo : EIATTR_CUDA_API_VERSION
	.align		4
        /*0000*/ 	.byte	0x04, 0x37
        /*0002*/ 	.short	(.L_36 - .L_35)
.L_35:
        /*0004*/ 	.word	0x00000082


	//----- nvinfo : EIATTR_KPARAM_INFO
	.align		4
.L_36:
        /*0008*/ 	.byte	0x04, 0x17
        /*000a*/ 	.short	(.L_38 - .L_37)
.L_37:
        /*000c*/ 	.word	0x00000000
        /*0010*/ 	.short	0x0000
        /*0012*/ 	.short	0x0000
        /*0014*/ 	.byte	0x00, 0xf5, 0x21, 0x00


	//----- nvinfo : EIATTR_SPARSE_MMA_MASK
	.align		4
.L_38:
        /*0018*/ 	.byte	0x03, 0x50
        /*001a*/ 	.short	0x0000


	//----- nvinfo : EIATTR_MAXREG_COUNT
	.align		4
        /*001c*/ 	.byte	0x03, 0x1b
        /*001e*/ 	.short	0x00ff


	//----- nvinfo : EIATTR_MERCURY_ISA_VERSION
	.align		4
        /*0020*/ 	.byte	0x03, 0x5f
        /*0022*/ 	.short	0x0101


	//----- nvinfo : EIATTR_VRC_CTA_INIT_COUNT
	.align		4
        /*0024*/ 	.byte	0x02, 0x4a
	.zero		1
	.zero		1


	//----- nvinfo : EIATTR_EXIT_INSTR_OFFSETS
	.align		4
        /*0028*/ 	.byte	0x04, 0x1c
        /*002a*/ 	.short	(.L_40 - .L_39)


	//   ....[0]....
.L_39:
        /*002c*/ 	.word	0x00000e80


	//----- nvinfo : EIATTR_CRS_STACK_SIZE
	.align		4
.L_40:
        /*0030*/ 	.byte	0x04, 0x1e
        /*0032*/ 	.short	(.L_42 - .L_41)
.L_41:
        /*0034*/ 	.word	0x00000000


	//----- nvinfo : EIATTR_CBANK_PARAM_SIZE
	.align		4
.L_42:
        /*0038*/ 	.byte	0x03, 0x19
        /*003a*/ 	.short	0x0008


	//----- nvinfo : EIATTR_PARAM_CBANK
	.align		4
        /*003c*/ 	.byte	0x04, 0x0a
        /*003e*/ 	.short	(.L_44 - .L_43)
	.align		4
.L_43:
        /*0040*/ 	.word	index@(.nv.constant0._Z12setup_kernelP17curandStateXORWOW)
        /*0044*/ 	.short	0x0380
        /*0046*/ 	.short	0x0008


	//----- nvinfo : EIATTR_SW_WAR
	.align		4
.L_44:
        /*0048*/ 	.byte	0x04, 0x36
        /*004a*/ 	.short	(.L_46 - .L_45)
.L_45:
        /*004c*/ 	.word	0x00000008
.L_46:


//--------------------- .nv.callgraph             --------------------------
	.section	.nv.callgraph,"",@"SHT_CUDA_CALLGRAPH"
	.align	4
	.sectionentsize	8
	.align		4
        /*0000*/ 	.word	0x00000000
	.align		4
        /*0004*/ 	.word	0xffffffff
	.align		4
        /*0008*/ 	.word	0x00000000
	.align		4
        /*000c*/ 	.word	0xfffffffe
	.align		4
        /*0010*/ 	.word	0x00000000
	.align		4
        /*0014*/ 	.word	0xfffffffd
	.align		4
        /*0018*/ 	.word	0x00000000
	.align		4
        /*001c*/ 	.word	0xfffffffc


//--------------------- .nv.constant4             --------------------------
	.section	.nv.constant4,"a",@progbits
	.align	8
	.align		8
.nv.constant4:
        /*0000*/ 	.dword	precalc_xorwow_matrix
	.align		8
        /*0008*/ 	.dword	precalc_xorwow_offset_matrix
	.align		8
        /*0010*/ 	.dword	mrg32k3aM1
	.align		8
        /*0018*/ 	.dword	mrg32k3aM2
	.align		8
        /*0020*/ 	.dword	mrg32k3aM1SubSeq
	.align		8
        /*0028*/ 	.dword	mrg32k3aM2SubSeq
	.align		8
        /*0030*/ 	.dword	mrg32k3aM1Seq
	.align		8
        /*0038*/ 	.dword	mrg32k3aM2Seq


//--------------------- .nv.constant3             --------------------------
	.section	.nv.constant3,"a",@progbits
	.align	8
.nv.constant3:
	.type		__cr_lgamma_table,@object
	.size		__cr_lgamma_table,(.L_8 - __cr_lgamma_table)
__cr_lgamma_table:
        /*0000*/ 	.byte	0x00, 0x00, 0x00, 0x00, 0x00, 0x00, 0x00, 0x00, 0x00, 0x00, 0x00, 0x00, 0x00, 0x00, 0x00, 0x00
        /*0010*/ 	.byte	0xef, 0x39, 0xfa, 0xfe, 0x42, 0x2e, 0xe6, 0x3f, 0x02, 0x20, 0x2a, 0xfa, 0x0b, 0xab, 0xfc, 0x3f
        /*0020*/ 	.byte	0xf9, 0x2c, 0x92, 0x7c, 0xa7, 0x6c, 0x09, 0x40, 0xc9, 0x79, 0x44, 0x3c, 0x64, 0x26, 0x13, 0x40
        /*0030*/ 	.byte	0xca, 0x01, 0xcf, 0x3a, 0x27, 0x51, 0x1a, 0x40, 0x30, 0xcc, 0x2d, 0xf3, 0xe1, 0x0c, 0x21, 0x40
        /*0040*/ 	.byte	0x0d, 0xb7, 0xfc, 0x82, 0x8e, 0x35, 0x25, 0x40
.L_8:


//--------------------- .text._Z18curand_call_kernelP17curandStateXORWOWi --------------------------
	.section	.text._Z18curand_call_kernelP17curandStateXORWOWi,"ax",@progbits
	.align	128
        .global         _Z18curand_call_kernelP17curandStateXORWOWi
        .type           _Z18curand_call_kernelP17curandStateXORWOWi,@function
        .size           _Z18curand_call_kernelP17curandStateXORWOWi,(.L_x_14 - _Z18curand_call_kernelP17curandStateXORWOWi)
        .other          _Z18curand_call_kernelP17curandStateXORWOWi,@"STO_CUDA_ENTRY STV_DEFAULT"
_Z18curand_call_kernelP17curandStateXORWOWi:
.text._Z18curand_call_kernelP17curandStateXORWOWi:
[----:B------:R-:W-:Y:S01]  /*0000*/  LDC R1, c[0x0][0x37c] ;  /* 0x0000df00ff017b82 */ /* 0x000fe20000000800 */
[----:B------:R-:W0:Y:S07]  /*0010*/  S2R R15, SR_TID.X ;  /* 0x00000000000f7919 */ /* 0x000e2e0000002100 */
[----:B------:R-:W0:Y:S01]  /*0020*/  S2UR UR6, SR_CTAID.X ;  /* 0x00000000000679c3 */ /* 0x000e220000002500 */
[----:B------:R-:W1:Y:S07]  /*0030*/  LDCU.64 UR4, c[0x0][0x358] ;  /* 0x00006b00ff0477ac */ /* 0x000e6e0008000a00 */
[----:B------:R-:W0:Y:S08]  /*0040*/  LDC R0, c[0x0][0x360] ;  /* 0x0000d800ff007b82 */ /* 0x000e300000000800 */
[----:B------:R-:W2:Y:S08]  /*0050*/  LDC.64 R2, c[0x0][0x380] ;  /* 0x0000e000ff027b82 */ /* 0x000eb00000000a00 */
[----:B------:R-:W3:Y:S01]  /*0060*/  LDC R20, c[0x0][0x388] ;  /* 0x0000e200ff147b82 */ /* 0x000ee20000000800 */
[----:B0-----:R-:W-:-:S04]  /*0070*/  IMAD R15, R0, UR6, R15 ;  /* 0x00000006000f7c24 */ /* 0x001fc8000f8e020f */
[----:B--2---:R-:W-:-:S05]  /*0080*/  IMAD.WIDE R2, R15, 0x30, R2 ;  /* 0x000000300f027825 */ /* 0x004fca00078e0202 */
[----:B-1----:R0:W5:Y:S04]  /*0090*/  LDG.E R17, desc[UR4][R2.64+0x20] ;  /* 0x0000200402117981 */ /* 0x002168000c1e1900 */
[----:B------:R0:W5:Y:S04]  /*00a0*/  LDG.E.64 R4, desc[UR4][R2.64+0x28] ;  /* 0x0000280402047981 */ /* 0x000168000c1e1b00 */
[----:B------:R0:W5:Y:S04]  /*00b0*/  LDG.E.64 R6, desc[UR4][R2.64] ;  /* 0x0000000402067981 */ /* 0x000168000c1e1b00 */
[----:B------:R0:W5:Y:S04]  /*00c0*/  LDG.E.64 R12, desc[UR4][R2.64+0x8] ;  /* 0x00000804020c7981 */ /* 0x000168000c1e1b00 */
[----:B------:R0:W5:Y:S04]  /*00d0*/  LDG.E.64 R10, desc[UR4][R2.64+0x10] ;  /* 0x00001004020a7981 */ /* 0x000168000c1e1b00 */
[----:B------:R0:W5:Y:S01]  /*00e0*/  LDG.E.64 R8, desc[UR4][R2.64+0x18] ;  /* 0x0000180402087981 */ /* 0x000162000c1e1b00 */
[----:B---3--:R-:W-:Y:S01]  /*00f0*/  ISETP.GE.U32.AND P0, PT, R15, R20, PT ;  /* 0x000000140f00720c */ /* 0x008fe20003f06070 */
[----:B------:R-:W-:-:S12]  /*0100*/  BSSY.RECONVERGENT B0, `(.L_x_0) ;  /* 0x000001c000007945 */ /* 0x000fd80003800200 */
[----:B0-----:R-:W-:Y:S05]  /*0110*/  @P0 BRA `(.L_x_1) ;  /* 0x0000000000680947 */ /* 0x001fea0003800000 */
[----:B------:R-:W0:Y:S01]  /*0120*/  LDCU UR6, c[0x0][0x370] ;  /* 0x00006e00ff0677ac */ /* 0x000e220008000800 */
[----:B------:R-:W-:Y:S01]  /*0130*/  BSSY.RECONVERGENT B1, `(.L_x_2) ;  /* 0x0000017000017945 */ /* 0x000fe20003800200 */
[--C-:B------:R-:W-:Y:S01]  /*0140*/  SHF.R.S32.HI R21, RZ, 0x1f, R15.reuse ;  /* 0x0000001fff157819 */ /* 0x100fe2000001140f */
[----:B------:R-:W-:Y:S01]  /*0150*/  IMAD.MOV.U32 R19, RZ, RZ, R15 ;  /* 0x000000ffff137224 */ /* 0x000fe200078e000f */
[----:B------:R-:W-:Y:S01]  /*0160*/  SHF.R.S32.HI R18, RZ, 0x1f, R20 ;  /* 0x0000001fff127819 */ /* 0x000fe20000011414 */
[----:B0-----:R-:W-:-:S07]  /*0170*/  IMAD R0, R0, UR6, RZ ;  /* 0x0000000600007c24 */ /* 0x001fce000f8e02ff */
.L_x_3:
[----:B------:R-:W-:Y:S01]  /*0180*/  IADD3 R19, P0, PT, R0, R19, RZ ;  /* 0x0000001300137210 */ /* 0x000fe20007f1e0ff */
[----:B-----5:R-:W-:Y:S01]  /*0190*/  IMAD.SHL.U32 R16, R11, 0x10, RZ ;  /* 0x000000100b107824 */ /* 0x020fe200078e00ff */
[----:B------:R-:W-:Y:S01]  /*01a0*/  SHF.R.U32.HI R14, RZ, 0x2, R7 ;  /* 0x00000002ff0e7819 */ /* 0x000fe20000011607 */
[----:B------:R-:W-:Y:S01]  /*01b0*/  VIADD R6, R6, 0x587c5 ;  /* 0x000587c506067836 */ /* 0x000fe20000000000 */
[----:B------:R-:W-:Y:S02]  /*01c0*/  LEA.HI.X.SX32 R21, R0, R21, 0x1, P0 ;  /* 0x0000001500157211 */ /* 0x000fe400000f0eff */
[----:B------:R-:W-:Y:S02]  /*01d0*/  ISETP.GE.U32.AND P0, PT, R19, R20, PT ;  /* 0x000000141300720c */ /* 0x000fe40003f06070 */
[----:B------:R-:W-:Y:S02]  /*01e0*/  LOP3.LUT R14, R14, R7, RZ, 0x3c, !PT ;  /* 0x000000070e0e7212 */ /* 0x000fe400078e3cff */
[----:B------:R-:W-:-:S02]  /*01f0*/  ISETP.GE.U32.AND.EX P0, PT, R21, R18, PT, P0 ;  /* 0x000000121500720c */ /* 0x000fc40003f06100 */
[----:B------:R-:W-:Y:S01]  /*0200*/  MOV R15, R12 ;  /* 0x0000000c000f7202 */ /* 0x000fe20000000f00 */
[----:B------:R-:W-:Y:S02]  /*0210*/  IMAD.SHL.U32 R7, R14, 0x2, RZ ;  /* 0x000000020e077824 */ /* 0x000fe400078e00ff */
[----:B------:R-:W-:Y:S02]  /*0220*/  IMAD.MOV.U32 R12, RZ, RZ, R13 ;  /* 0x000000ffff0c7224 */ /* 0x000fe400078e000d */
[----:B------:R-:W-:Y:S01]  /*0230*/  IMAD.MOV.U32 R13, RZ, RZ, R10 ;  /* 0x000000ffff0d7224 */ /* 0x000fe200078e000a */
[----:B------:R-:W-:Y:S01]  /*0240*/  LOP3.LUT R7, R11, R16, R7, 0x96, !PT ;  /* 0x000000100b077212 */ /* 0x000fe200078e9607 */
[----:B------:R-:W-:-:S03]  /*0250*/  IMAD.MOV.U32 R10, RZ, RZ, R11 ;  /* 0x000000ffff0a7224 */ /* 0x000fc600078e000b */
[----:B------:R-:W-:Y:S02]  /*0260*/  LOP3.LUT R14, R7, R14, RZ, 0x3c, !PT ;  /* 0x0000000e070e7212 */ /* 0x000fe400078e3cff */
[----:B------:R-:W-:Y:S02]  /*0270*/  MOV R7, R15 ;  /* 0x0000000f00077202 */ /* 0x000fe40000000f00 */
[----:B------:R-:W-:Y:S01]  /*0280*/  MOV R11, R14 ;  /* 0x0000000e000b7202 */ /* 0x000fe20000000f00 */
[----:B------:R-:W-:Y:S06]  /*0290*/  @!P0 BRA `(.L_x_3) ;  /* 0xfffffffc00b88947 */ /* 0x000fec000383ffff */
[----:B------:R-:W-:Y:S05]  /*02a0*/  BSYNC.RECONVERGENT B1 ;  /* 0x0000000000017941 */ /* 0x000fea0003800200 */
.L_x_2:
[----:B------:R-:W-:-:S07]  /*02b0*/  IMAD.MOV.U32 R7, RZ, RZ, R15 ;  /* 0x000000ffff077224 */ /* 0x000fce00078e000f */
.L_x_1:
[----:B------:R-:W-:Y:S05]  /*02c0*/  BSYNC.RECONVERGENT B0 ;  /* 0x0000000000007941 */ /* 0x000fea0003800200 */
.L_x_0:
[----:B-----5:R-:W-:Y:S04]  /*02d0*/  STG.E.64 desc[UR4][R2.64], R6 ;  /* 0x0000000602007986 */ /* 0x020fe8000c101b04 */
[----:B------:R-:W-:Y:S04]  /*02e0*/  STG.E.64 desc[UR4][R2.64+0x8], R12 ;  /* 0x0000080c02007986 */ /* 0x000fe8000c101b04 */
[----:B------:R-:W-:Y:S04]  /*02f0*/  STG.E.64 desc[UR4][R2.64+0x10], R10 ;  /* 0x0000100a02007986 */ /* 0x000fe8000c101b04 */
[----:B------:R-:W-:Y:S04]  /*0300*/  STG.E.64 desc[UR4][R2.64+0x18], R8 ;  /* 0x0000180802007986 */ /* 0x000fe8000c101b04 */
[----:B------:R-:W-:Y:S04]  /*0310*/  STG.E.64 desc[UR4][R2.64+0x28], R4 ;  /* 0x0000280402007986 */ /* 0x000fe8000c101b04 */
[----:B------:R-:W-:Y:S01]  /*0320*/  STG.E desc[UR4][R2.64+0x20], R17 ;  /* 0x0000201102007986 */ /* 0x000fe2000c101904 */
[----:B------:R-:W-:Y:S05]  /*0330*/  EXIT ;  /* 0x000000000000794d */ /* 0x000fea0003800000 */
.L_x_4:
[----:B------:R-:W-:-:S00]  /*0340*/  BRA `(.L_x_4) ;  /* 0xfffffffc00fc7947 */ /* 0x000fc0000383ffff */
[----:B------:R-:W-:-:S00]  /*0350*/  NOP ;  /* 0x0000000000007918 */ /* 0x000fc00000000000 */
        /* <DEDUP_REMOVED lines=10> */
.L_x_14:


//--------------------- .text._Z12setup_kernelP17curandStateXORWOW --------------------------
	.section	.text._Z12setup_kernelP17curandStateXORWOW,"ax",@progbits
	.align	128
        .global         _Z12setup_kernelP17curandStateXORWOW
        .type           _Z12setup_kernelP17curandStateXORWOW,@function
        .size           _Z12setup_kernelP17curandStateXORWOW,(.L_x_15 - _Z12setup_kernelP17curandStateXORWOW)
        .other          _Z12setup_kernelP17curandStateXORWOW,@"STO_CUDA_ENTRY STV_DEFAULT"
_Z12setup_kernelP17curandStateXORWOW:
.text._Z12setup_kernelP17curandStateXORWOW:
[----:B------:R-:W-:Y:S01]  /*0000*/  LDC R1, c[0x0][0x37c] ;  /* 0x0000df00ff017b82 */ /* 0x000fe20000000800 */
[----:B------:R-:W0:Y:S07]  /*0010*/  S2R R13, SR_TID.X ;  /* 0x00000000000d7919 */ /* 0x000e2e0000002100 */
[----:B------:R-:W0:Y:S01]  /*0020*/  S2UR UR6, SR_CTAID.X ;  /* 0x00000000000679c3 */ /* 0x000e220000002500 */
[----:B------:R-:W1:Y:S01]  /*0030*/  LDCU.64 UR4, c[0x0][0x358] ;  /* 0x00006b00ff0477ac */ /* 0x000e620008000a00 */
[----:B------:R-:W-:Y:S01]  /*0040*/  IMAD.MOV.U32 R2, RZ, RZ, 0x3198c20f ;  /* 0x3198c20fff027424 */ /* 0x000fe200078e00ff */
[----:B------:R-:W-:Y:S01]  /*0050*/  BSSY.RECONVERGENT B0, `(.L_x_5) ;  /* 0x00000df000007945 */ /* 0x000fe20003800200 */
[----:B------:R-:W-:-:S02]  /*0060*/  IMAD.MOV.U32 R3, RZ, RZ, 0x5efdb30c ;  /* 0x5efdb30cff037424 */ /* 0x000fc400078e00ff */
[----:B------:R-:W-:Y:S02]  /*0070*/  IMAD.MOV.U32 R4, RZ, RZ, 0x423bb012 ;  /* 0x423bb012ff047424 */ /* 0x000fe400078e00ff */
[----:B------:R-:W0:Y:S01]  /*0080*/  LDC R0, c[0x0][0x360] ;  /* 0x0000d800ff007b82 */ /* 0x000e220000000800 */
[----:B------:R-:W-:Y:S02]  /*0090*/  IMAD.MOV.U32 R5, RZ, RZ, -0x75bd8fc ;  /* 0xf8a42704ff057424 */ /* 0x000fe400078e00ff */
[----:B------:R-:W-:Y:S02]  /*00a0*/  IMAD.MOV.U32 R8, RZ, RZ, -0x23270784 ;  /* 0xdcd8f87cff087424 */ /* 0x000fe400078e00ff */
[----:B------:R-:W-:-:S03]  /*00b0*/  IMAD.MOV.U32 R9, RZ, RZ, 0x57fa2510 ;  /* 0x57fa2510ff097424 */ /* 0x000fc600078e00ff */
[----:B------:R-:W2:Y:S01]  /*00c0*/  LDC.64 R6, c[0x0][0x380] ;  /* 0x0000e000ff067b82 */ /* 0x000ea20000000a00 */
[----:B0-----:R-:W-:-:S05]  /*00d0*/  IMAD R13, R0, UR6, R13 ;  /* 0x00000006000d7c24 */ /* 0x001fca000f8e020d */
[C---:B------:R-:W-:Y:S01]  /*00e0*/  ISETP.NE.AND P0, PT, R13.reuse, RZ, PT ;  /* 0x000000ff0d00720c */ /* 0x040fe20003f05270 */
[----:B--2---:R-:W-:-:S05]  /*00f0*/  IMAD.WIDE R6, R13, 0x30, R6 ;  /* 0x000000300d067825 */ /* 0x004fca00078e0206 */
[----:B-1----:R0:W-:Y:S04]  /*0100*/  STG.E.64 desc[UR4][R6.64], R2 ;  /* 0x0000000206007986 */ /* 0x0021e8000c101b04 */
[----:B------:R0:W-:Y:S04]  /*0110*/  STG.E.64 desc[UR4][R6.64+0x8], R4 ;  /* 0x0000080406007986 */ /* 0x0001e8000c101b04 */
[----:B------:R0:W-:Y:S01]  /*0120*/  STG.E.64 desc[UR4][R6.64+0x10], R8 ;  /* 0x0000100806007986 */ /* 0x0001e2000c101b04 */
[----:B------:R-:W-:Y:S05]  /*0130*/  @!P0 BRA `(.L_x_6) ;  /* 0x0000000c00408947 */ /* 0x000fea0003800000 */
[----:B------:R-:W-:Y:S01]  /*0140*/  SHF.R.S32.HI R0, RZ, 0x1f, R13 ;  /* 0x0000001fff007819 */ /* 0x000fe2000001140d */
[----:B------:R-:W-:-:S07]  /*0150*/  IMAD.MOV.U32 R12, RZ, RZ, RZ ;  /* 0x000000ffff0c7224 */ /* 0x000fce00078e00ff */
.L_x_12:
[----:B0-----:R-:W-:Y:S01]  /*0160*/  LOP3.LUT R2, R13, 0x3, RZ, 0xc0, !PT ;  /* 0x000000030d027812 */ /* 0x001fe200078ec0ff */
[----:B------:R-:W-:Y:S03]  /*0170*/  BSSY.RECONVERGENT B1, `(.L_x_7) ;  /* 0x00000c6000017945 */ /* 0x000fe60003800200 */
[----:B------:R-:W-:-:S04]  /*0180*/  ISETP.NE.U32.AND P0, PT, R2, RZ, PT ;  /* 0x000000ff0200720c */ /* 0x000fc80003f05070 */
[----:B------:R-:W-:-:S13]  /*0190*/  ISETP.NE.AND.EX P0, PT, RZ, RZ, PT, P0 ;  /* 0x000000ffff00720c */ /* 0x000fda0003f05300 */
[----:B------:R-:W-:Y:S05]  /*01a0*/  @!P0 BRA `(.L_x_8) ;  /* 0x0000000c00088947 */ /* 0x000fea0003800000 */
[----:B------:R-:W0:Y:S01]  /*01b0*/  LDC.64 R8, c[0x4][RZ] ;  /* 0x01000000ff087b82 */ /* 0x000e220000000a00 */
[----:B------:R-:W-:Y:S02]  /*01c0*/  IMAD.MOV.U32 R14, RZ, RZ, RZ ;  /* 0x000000ffff0e7224 */ /* 0x000fe400078e00ff */
[----:B0-----:R-:W-:-:S07]  /*01d0*/  IMAD.WIDE.U32 R8, R12, 0xc80, R8 ;  /* 0x00000c800c087825 */ /* 0x001fce00078e0008 */
.L_x_11:
[----:B0-----:R-:W-:Y:S01]  /*01e0*/  IMAD.MOV.U32 R15, RZ, RZ, RZ ;  /* 0x000000ffff0f7224 */ /* 0x001fe200078e00ff */
[----:B------:R-:W-:Y:S01]  /*01f0*/  CS2R R2, SRZ ;  /* 0x0000000000027805 */ /* 0x000fe2000001ff00 */
[----:B------:R-:W-:Y:S01]  /*0200*/  IMAD.MOV.U32 R17, RZ, RZ, RZ ;  /* 0x000000ffff117224 */ /* 0x000fe200078e00ff */
[----:B------:R-:W-:-:S07]  /*0210*/  CS2R R4, SRZ ;  /* 0x0000000000047805 */ /* 0x000fce000001ff00 */
.L_x_10:
[----:B------:R-:W-:-:S05]  /*0220*/  IMAD.WIDE.U32 R10, R17, 0x4, R6 ;  /* 0x00000004110a7825 */ /* 0x000fca00078e0006 */
[----:B------:R0:W5:Y:S01]  /*0230*/  LDG.E R16, desc[UR4][R10.64+0x4] ;  /* 0x000004040a107981 */ /* 0x000162000c1e1900 */
[----:B------:R-:W-:-:S07]  /*0240*/  IMAD.MOV.U32 R19, RZ, RZ, RZ ;  /* 0x000000ffff137224 */ /* 0x000fce00078e00ff */
.L_x_9:
[----:B-----5:R-:W-:Y:S01]  /*0250*/  SHF.R.U32.HI R24, RZ, R19, R16 ;  /* 0x00000013ff187219 */ /* 0x020fe20000011610 */
[----:B0-----:R-:W-:-:S03]  /*0260*/  IMAD.SHL.U32 R10, R17, 0x20, RZ ;  /* 0x00000020110a7824 */ /* 0x001fc600078e00ff */
[----:B------:R-:W-:Y:S01]  /*0270*/  LOP3.LUT R11, R24, 0x1, RZ, 0xc0, !PT ;  /* 0x00000001180b7812 */ /* 0x000fe200078ec0ff */
[----:B------:R-:W-:-:S03]  /*0280*/  IMAD.IADD R10, R10, 0x1, R19 ;  /* 0x000000010a0a7824 */ /* 0x000fc600078e0213 */
[----:B------:R-:W-:Y:S01]  /*0290*/  ISETP.NE.U32.AND P0, PT, R11, 0x1, PT ;  /* 0x000000010b00780c */ /* 0x000fe20003f05070 */
[----:B------:R-:W-:-:S03]  /*02a0*/  IMAD R11, R10, 0x5, RZ ;  /* 0x000000050a0b7824 */ /* 0x000fc600078e02ff */
[----:B------:R-:W-:Y:S01]  /*02b0*/  R2P PR, R24, 0x7e ;  /* 0x0000007e18007804 */ /* 0x000fe20000000000 */
[----:B------:R-:W-:-:S08]  /*02c0*/  IMAD.WIDE.U32 R10, R11, 0x4, R8 ;  /* 0x000000040b0a7825 */ /* 0x000fd000078e0008 */
[----:B------:R-:W2:Y:S04]  /*02d0*/  @!P0 LDG.E R18, desc[UR4][R10.64] ;  /* 0x000000040a128981 */ /* 0x000ea8000c1e1900 */
[----:B------:R-:W3:Y:S04]  /*02e0*/  @!P0 LDG.E R20, desc[UR4][R10.64+0x10] ;  /* 0x000010040a148981 */ /* 0x000ee8000c1e1900 */
[----:B------:R-:W4:Y:S04]  /*02f0*/  @P1 LDG.E R22, desc[UR4][R10.64+0x14] ;  /* 0x000014040a161981 */ /* 0x000f28000c1e1900 */
[----:B------:R-:W4:Y:S04]  /*0300*/  @P2 LDG.E R26, desc[UR4][R10.64+0x28] ;  /* 0x000028040a1a2981 */ /* 0x000f28000c1e1900 */
[----:B------:R-:W4:Y:S04]  /*0310*/  @!P0 LDG.E R21, desc[UR4][R10.64+0x4] ;  /* 0x000004040a158981 */ /* 0x000f28000c1e1900 */
[----:B------:R-:W4:Y:S04]  /*0320*/  @!P0 LDG.E R23, desc[UR4][R10.64+0xc] ;  /* 0x00000c040a178981 */ /* 0x000f28000c1e1900 */
[----:B------:R-:W4:Y:S04]  /*0330*/  @P1 LDG.E R25, desc[UR4][R10.64+0x18] ;  /* 0x000018040a191981 */ /* 0x000f28000c1e1900 */
[----:B------:R-:W4:Y:S04]  /*0340*/  @P3 LDG.E R28, desc[UR4][R10.64+0x3c] ;  /* 0x00003c040a1c3981 */ /* 0x000f28000c1e1900 */
[----:B------:R-:W4:Y:S01]  /*0350*/  @P6 LDG.E R27, desc[UR4][R10.64+0x7c] ;  /* 0x00007c040a1b6981 */ /* 0x000f22000c1e1900 */
[----:B--2---:R-:W-:-:S03]  /*0360*/  @!P0 LOP3.LUT R15, R15, R18, RZ, 0x3c, !PT ;  /* 0x000000120f0f8212 */ /* 0x004fc600078e3cff */
[----:B------:R-:W2:Y:S01]  /*0370*/  @!P0 LDG.E R18, desc[UR4][R10.64+0x8] ;  /* 0x000008040a128981 */ /* 0x000ea2000c1e1900 */
[----:B---3--:R-:W-:-:S03]  /*0380*/  @!P0 LOP3.LUT R3, R3, R20, RZ, 0x3c, !PT ;  /* 0x0000001403038212 */ /* 0x008fc600078e3cff */
[----:B------:R-:W3:Y:S01]  /*0390*/  @P1 LDG.E R20, desc[UR4][R10.64+0x24] ;  /* 0x000024040a141981 */ /* 0x000ee2000c1e1900 */
[----:B----4-:R-:W-:-:S03]  /*03a0*/  @P1 LOP3.LUT R15, R15, R22, RZ, 0x3c, !PT ;  /* 0x000000160f0f1212 */ /* 0x010fc600078e3cff */
[----:B------:R-:W4:Y:S01]  /*03b0*/  @P2 LDG.E R22, desc[UR4][R10.64+0x38] ;  /* 0x000038040a162981 */ /* 0x000f22000c1e1900 */
[----:B------:R-:W-:-:S03]  /*03c0*/  @P2 LOP3.LUT R15, R15, R26, RZ, 0x3c, !PT ;  /* 0x0000001a0f0f2212 */ /* 0x000fc600078e3cff */
[----:B------:R-:W4:Y:S01]  /*03d0*/  @P4 LDG.E R26, desc[UR4][R10.64+0x50] ;  /* 0x000050040a1a4981 */ /* 0x000f22000c1e1900 */
[----:B------:R-:W-:-:S03]  /*03e0*/  @!P0 LOP3.LUT R4, R4, R21, RZ, 0x3c, !PT ;  /* 0x0000001504048212 */ /* 0x000fc600078e3cff */
[----:B------:R-:W4:Y:S01]  /*03f0*/  @P1 LDG.E R21, desc[UR4][R10.64+0x20] ;  /* 0x000020040a151981 */ /* 0x000f22000c1e1900 */
[----:B------:R-:W-:-:S03]  /*0400*/  @!P0 LOP3.LUT R2, R2, R23, RZ, 0x3c, !PT ;  /* 0x0000001702028212 */ /* 0x000fc600078e3cff */
[----:B------:R-:W4:Y:S01]  /*0410*/  @P2 LDG.E R23, desc[UR4][R10.64+0x2c] ;  /* 0x00002c040a172981 */ /* 0x000f22000c1e1900 */
[----:B------:R-:W-:-:S03]  /*0420*/  @P1 LOP3.LUT R4, R4, R25, RZ, 0x3c, !PT ;  /* 0x0000001904041212 */ /* 0x000fc600078e3cff */
[----:B------:R-:W4:Y:S01]  /*0430*/  @P2 LDG.E R25, desc[UR4][R10.64+0x34] ;  /* 0x000034040a192981 */ /* 0x000f22000c1e1900 */
[----:B--2---:R-:W-:-:S03]  /*0440*/  @!P0 LOP3.LUT R5, R5, R18, RZ, 0x3c, !PT ;  /* 0x0000001205058212 */ /* 0x004fc600078e3cff */
[----:B------:R-:W2:Y:S01]  /*0450*/  @P1 LDG.E R18, desc[UR4][R10.64+0x1c] ;  /* 0x00001c040a121981 */ /* 0x000ea2000c1e1900 */
[----:B---3--:R-:W-:-:S03]  /*0460*/  @P1 LOP3.LUT R3, R3, R20, RZ, 0x3c, !PT ;  /* 0x0000001403031212 */ /* 0x008fc600078e3cff */
[----:B------:R-:W3:Y:S01]  /*0470*/  @P2 LDG.E R20, desc[UR4][R10.64+0x30] ;  /* 0x000030040a142981 */ /* 0x000ee2000c1e1900 */
[----:B----4-:R-:W-:-:S03]  /*0480*/  @P2 LOP3.LUT R3, R3, R22, RZ, 0x3c, !PT ;  /* 0x0000001603032212 */ /* 0x010fc600078e3cff */
[----:B------:R-:W4:Y:S01]  /*0490*/  @P3 LDG.E R22, desc[UR4][R10.64+0x4c] ;  /* 0x00004c040a163981 */ /* 0x000f22000c1e1900 */
[----:B------:R-:W-:-:S04]  /*04a0*/  @P3 LOP3.LUT R15, R15, R28, RZ, 0x3c, !PT ;  /* 0x0000001c0f0f3212 */ /* 0x000fc800078e3cff */
[----:B------:R-:W-:Y:S02]  /*04b0*/  @P4 LOP3.LUT R15, R15, R26, RZ, 0x3c, !PT ;  /* 0x0000001a0f0f4212 */ /* 0x000fe400078e3cff */
[----:B------:R-:W-:Y:S01]  /*04c0*/  @P1 LOP3.LUT R2, R2, R21, RZ, 0x3c, !PT ;  /* 0x0000001502021212 */ /* 0x000fe200078e3cff */
[----:B------:R-:W4:Y:S04]  /*04d0*/  @P5 LDG.E R26, desc[UR4][R10.64+0x64] ;  /* 0x000064040a1a5981 */ /* 0x000f28000c1e1900 */
[----:B------:R-:W4:Y:S01]  /*04e0*/  @P3 LDG.E R21, desc[UR4][R10.64+0x40] ;  /* 0x000040040a153981 */ /* 0x000f22000c1e1900 */
[----:B------:R-:W-:Y:S02]  /*04f0*/  @P2 LOP3.LUT R4, R4, R23, RZ, 0x3c, !PT ;  /* 0x0000001704042212 */ /* 0x000fe400078e3cff */
[----:B------:R-:W-:Y:S01]  /*0500*/  @P2 LOP3.LUT R2, R2, R25, RZ, 0x3c, !PT ;  /* 0x0000001902022212 */ /* 0x000fe200078e3cff */
[----:B------:R-:W4:Y:S04]  /*0510*/  @P3 LDG.E R23, desc[UR4][R10.64+0x48] ;  /* 0x000048040a173981 */ /* 0x000f28000c1e1900 */
[----:B------:R-:W4:Y:S01]  /*0520*/  @P4 LDG.E R25, desc[UR4][R10.64+0x54] ;  /* 0x000054040a194981 */ /* 0x000f22000c1e1900 */
[----:B--2---:R-:W-:-:S03]  /*0530*/  @P1 LOP3.LUT R5, R5, R18, RZ, 0x3c, !PT ;  /* 0x0000001205051212 */ /* 0x004fc600078e3cff */
[----:B------:R-:W2:Y:S01]  /*0540*/  @P3 LDG.E R18, desc[UR4][R10.64+0x44] ;  /* 0x000044040a123981 */ /* 0x000ea2000c1e1900 */
[----:B---3--:R-:W-:-:S03]  /*0550*/  @P2 LOP3.LUT R5, R5, R20, RZ, 0x3c, !PT ;  /* 0x0000001405052212 */ /* 0x008fc600078e3cff */
[----:B------:R-:W3:Y:S01]  /*0560*/  @P4 LDG.E R20, desc[UR4][R10.64+0x58] ;  /* 0x000058040a144981 */ /* 0x000ee2000c1e1900 */
[----:B----4-:R-:W-:-:S03]  /*0570*/  @P3 LOP3.LUT R3, R3, R22, RZ, 0x3c, !PT ;  /* 0x0000001603033212 */ /* 0x010fc600078e3cff */
[----:B------:R-:W4:Y:S01]  /*0580*/  @P4 LDG.E R22, desc[UR4][R10.64+0x60] ;  /* 0x000060040a164981 */ /* 0x000f22000c1e1900 */
[----:B------:R-:W-:Y:S02]  /*0590*/  LOP3.LUT P0, RZ, R24, 0x80, RZ, 0xc0, !PT ;  /* 0x0000008018ff7812 */ /* 0x000fe4000780c0ff */
[----:B------:R-:W-:Y:S02]  /*05a0*/  @P5 LOP3.LUT R15, R15, R26, RZ, 0x3c, !PT ;  /* 0x0000001a0f0f5212 */ /* 0x000fe400078e3cff */
[----:B------:R-:W4:Y:S01]  /*05b0*/  @P6 LDG.E R26, desc[UR4][R10.64+0x78] ;  /* 0x000078040a1a6981 */ /* 0x000f22000c1e1900 */
[----:B------:R-:W-:-:S03]  /*05c0*/  @P3 LOP3.LUT R4, R4, R21, RZ, 0x3c, !PT ;  /* 0x0000001504043212 */ /* 0x000fc600078e3cff */
[----:B------:R-:W4:Y:S01]  /*05d0*/  @P4 LDG.E R21, desc[UR4][R10.64+0x5c] ;  /* 0x00005c040a154981 */ /* 0x000f22000c1e1900 */
[----:B------:R-:W-:-:S03]  /*05e0*/  @P3 LOP3.LUT R2, R2, R23, RZ, 0x3c, !PT ;  /* 0x0000001702023212 */ /* 0x000fc600078e3cff */
[----:B------:R-:W4:Y:S01]  /*05f0*/  @P5 LDG.E R23, desc[UR4][R10.64+0x68] ;  /* 0x000068040a175981 */ /* 0x000f22000c1e1900 */
[----:B------:R-:W-:-:S03]  /*0600*/  @P4 LOP3.LUT R4, R4, R25, RZ, 0x3c, !PT ;  /* 0x0000001904044212 */ /* 0x000fc600078e3cff */
[----:B------:R-:W4:Y:S01]  /*0610*/  @P5 LDG.E R25, desc[UR4][R10.64+0x70] ;  /* 0x000070040a195981 */ /* 0x000f22000c1e1900 */
[----:B--2---:R-:W-:-:S03]  /*0620*/  @P3 LOP3.LUT R5, R5, R18, RZ, 0x3c, !PT ;  /* 0x0000001205053212 */ /* 0x004fc600078e3cff */
[----:B------:R-:W2:Y:S01]  /*0630*/  @P5 LDG.E R18, desc[UR4][R10.64+0x6c] ;  /* 0x00006c040a125981 */ /* 0x000ea2000c1e1900 */
[----:B---3--:R-:W-:-:S03]  /*0640*/  @P4 LOP3.LUT R5, R5, R20, RZ, 0x3c, !PT ;  /* 0x0000001405054212 */ /* 0x008fc600078e3cff */
[----:B------:R-:W3:Y:S01]  /*0650*/  @P5 LDG.E R20, desc[UR4][R10.64+0x74] ;  /* 0x000074040a145981 */ /* 0x000ee2000c1e1900 */
[----:B----4-:R-:W-:-:S03]  /*0660*/  @P4 LOP3.LUT R3, R3, R22, RZ, 0x3c, !PT ;  /* 0x0000001603034212 */ /* 0x010fc600078e3cff */
[----:B------:R-:W4:Y:S01]  /*0670*/  @P0 LDG.E R22, desc[UR4][R10.64+0x8c] ;  /* 0x00008c040a160981 */ /* 0x000f22000c1e1900 */
[----:B------:R-:W-:-:S03]  /*0680*/  @P6 LOP3.LUT R15, R15, R26, RZ, 0x3c, !PT ;  /* 0x0000001a0f0f6212 */ /* 0x000fc600078e3cff */
        /* <DEDUP_REMOVED lines=13> */
[----:B------:R-:W-:Y:S02]  /*0760*/  @P6 LOP3.LUT R4, R4, R27, RZ, 0x3c, !PT ;  /* 0x0000001b04046212 */ /* 0x000fe400078e3cff */
[----:B------:R-:W-:Y:S02]  /*0770*/  @P6 LOP3.LUT R2, R2, R21, RZ, 0x3c, !PT ;  /* 0x0000001502026212 */ /* 0x000fe400078e3cff */
[----:B------:R-:W-:Y:S02]  /*0780*/  @P0 LOP3.LUT R4, R4, R23, RZ, 0x3c, !PT ;  /* 0x0000001704040212 */ /* 0x000fe400078e3cff */
[----:B------:R-:W-:Y:S02]  /*0790*/  @P0 LOP3.LUT R2, R2, R25, RZ, 0x3c, !PT ;  /* 0x0000001902020212 */ /* 0x000fe400078e3cff */
[----:B--2---:R-:W-:Y:S02]  /*07a0*/  @P6 LOP3.LUT R5, R5, R18, RZ, 0x3c, !PT ;  /* 0x0000001205056212 */ /* 0x004fe400078e3cff */
[----:B---3--:R-:W-:-:S02]  /*07b0*/  @P6 LOP3.LUT R3, R3, R20, RZ, 0x3c, !PT ;  /* 0x0000001403036212 */ /* 0x008fc400078e3cff */
[----:B----4-:R-:W-:Y:S02]  /*07c0*/  @P0 LOP3.LUT R5, R5, R22, RZ, 0x3c, !PT ;  /* 0x0000001605050212 */ /* 0x010fe400078e3cff */
[----:B------:R-:W-:Y:S02]  /*07d0*/  @P0 LOP3.LUT R3, R3, R26, RZ, 0x3c, !PT ;  /* 0x0000001a03030212 */ /* 0x000fe400078e3cff */
[----:B------:R-:W-:-:S13]  /*07e0*/  R2P PR, R24.B1, 0x7f ;  /* 0x0000007f18007804 */ /* 0x000fda0000001000 */
[----:B------:R-:W2:Y:S04]  /*07f0*/  @P0 LDG.E R18, desc[UR4][R10.64+0xa0] ;  /* 0x0000a0040a120981 */ /* 0x000ea8000c1e1900 */
[----:B------:R-:W3:Y:S04]  /*0800*/  @P1 LDG.E R22, desc[UR4][R10.64+0xb4] ;  /* 0x0000b4040a161981 */ /* 0x000ee8000c1e1900 */
[----:B------:R-:W4:Y:S04]  /*0810*/  @P2 LDG.E R26, desc[UR4][R10.64+0xc8] ;  /* 0x0000c8040a1a2981 */ /* 0x000f28000c1e1900 */
[----:B------:R-:W4:Y:S04]  /*0820*/  @P3 LDG.E R28, desc[UR4][R10.64+0xdc] ;  /* 0x0000dc040a1c3981 */ /* 0x000f28000c1e1900 */
[----:B------:R-:W4:Y:S04]  /*0830*/  @P0 LDG.E R23, desc[UR4][R10.64+0xa4] ;  /* 0x0000a4040a170981 */ /* 0x000f28000c1e1900 */
[----:B------:R-:W4:Y:S04]  /*0840*/  @P0 LDG.E R20, desc[UR4][R10.64+0xa8] ;  /* 0x0000a8040a140981 */ /* 0x000f28000c1e1900 */
[----:B------:R-:W4:Y:S04]  /*0850*/  @P4 LDG.E R25, desc[UR4][R10.64+0xf0] ;  /* 0x0000f0040a194981 */ /* 0x000f28000c1e1900 */
        /* <DEDUP_REMOVED lines=21> */
[----:B------:R-:W-:Y:S02]  /*09b0*/  LOP3.LUT P0, RZ, R24, 0x8000, RZ, 0xc0, !PT ;  /* 0x0000800018ff7812 */ /* 0x000fe4000780c0ff */
[----:B----4-:R-:W-:Y:S01]  /*09c0*/  @P5 LOP3.LUT R15, R15, R26, RZ, 0x3c, !PT ;  /* 0x0000001a0f0f5212 */ /* 0x010fe200078e3cff */
[----:B------:R-:W4:Y:S04]  /*09d0*/  @P3 LDG.E R24, desc[UR4][R10.64+0xe4] ;  /* 0x0000e4040a183981 */ /* 0x000f28000c1e1900 */
[----:B------:R-:W2:Y:S01]  /*09e0*/  @P6 LDG.E R26, desc[UR4][R10.64+0x118] ;  /* 0x000118040a1a6981 */ /* 0x000ea2000c1e1900 */
        /* <DEDUP_REMOVED lines=8> */
[----:B---3--:R-:W-:-:S03]  /*0a70*/  @P2 LOP3.LUT R3, R3, R22, RZ, 0x3c, !PT ;  /* 0x0000001603032212 */ /* 0x008fc600078e3cff */
[----:B------:R-:W3:Y:S01]  /*0a80*/  @P4 LDG.E R22, desc[UR4][R10.64+0x100] ;  /* 0x000100040a164981 */ /* 0x000ee2000c1e1900 */
[----:B--2---:R-:W-:-:S03]  /*0a90*/  @P6 LOP3.LUT R15, R15, R26, RZ, 0x3c, !PT ;  /* 0x0000001a0f0f6212 */ /* 0x004fc600078e3cff */
[----:B------:R-:W2:Y:S01]  /*0aa0*/  @P0 LDG.E R26, desc[UR4][R10.64+0x12c] ;  /* 0x00012c040a1a0981 */ /* 0x000ea2000c1e1900 */
[----:B----4-:R-:W-:-:S03]  /*0ab0*/  @P2 LOP3.LUT R2, R2, R23, RZ, 0x3c, !PT ;  /* 0x0000001702022212 */ /* 0x010fc600078e3cff */
[----:B------:R-:W4:Y:S01]  /*0ac0*/  @P4 LDG.E R23, desc[UR4][R10.64+0xfc] ;  /* 0x0000fc040a174981 */ /* 0x000f22000c1e1900 */
[----:B------:R-:W-:-:S03]  /*0ad0*/  @P2 LOP3.LUT R5, R5, R20, RZ, 0x3c, !PT ;  /* 0x0000001405052212 */ /* 0x000fc600078e3cff */
[----:B------:R-:W4:Y:S01]  /*0ae0*/  @P4 LDG.E R20, desc[UR4][R10.64+0xf8] ;  /* 0x0000f8040a144981 */ /* 0x000f22000c1e1900 */
[----:B------:R-:W-:Y:S02]  /*0af0*/  @P3 LOP3.LUT R2, R2, R27, RZ, 0x3c, !PT ;  /* 0x0000001b02023212 */ /* 0x000fe400078e3cff */
[----:B------:R-:W-:Y:S01]  /*0b00*/  @P3 LOP3.LUT R4, R4, R25, RZ, 0x3c, !PT ;  /* 0x0000001904043212 */ /* 0x000fe200078e3cff */
[----:B------:R-:W4:Y:S01]  /*0b10*/  @P5 LDG.E R27, desc[UR4][R10.64+0x110] ;  /* 0x000110040a1b5981 */ /* 0x000f22000c1e1900 */
[----:B------:R-:W-:-:S03]  /*0b20*/  @P3 LOP3.LUT R5, R5, R24, RZ, 0x3c, !PT ;  /* 0x0000001805053212 */ /* 0x000fc600078e3cff */
[----:B------:R-:W4:Y:S04]  /*0b30*/  @P5 LDG.E R25, desc[UR4][R10.64+0x108] ;  /* 0x000108040a195981 */ /* 0x000f28000c1e1900 */
        /* <DEDUP_REMOVED lines=19> */
[----:B------:R-:W-:-:S05]  /*0c70*/  VIADD R19, R19, 0x10 ;  /* 0x0000001013137836 */ /* 0x000fca0000000000 */
[----:B------:R-:W-:Y:S02]  /*0c80*/  ISETP.NE.AND P1, PT, R19, 0x20, PT ;  /* 0x000000201300780c */ /* 0x000fe40003f25270 */
[----:B------:R-:W-:Y:S02]  /*0c90*/  @P5 LOP3.LUT R3, R3, R18, RZ, 0x3c, !PT ;  /* 0x0000001203035212 */ /* 0x000fe400078e3cff */
[----:B------:R-:W-:Y:S02]  /*0ca0*/  @P6 LOP3.LUT R4, R4, R21, RZ, 0x3c, !PT ;  /* 0x0000001504046212 */ /* 0x000fe400078e3cff */
[----:B---3--:R-:W-:-:S04]  /*0cb0*/  @P6 LOP3.LUT R3, R3, R22, RZ, 0x3c, !PT ;  /* 0x0000001603036212 */ /* 0x008fc800078e3cff */
[----:B--2---:R-:W-:Y:S02]  /*0cc0*/  @P0 LOP3.LUT R3, R3, R26, RZ, 0x3c, !PT ;  /* 0x0000001a03030212 */ /* 0x004fe400078e3cff */
[----:B----4-:R-:W-:Y:S02]  /*0cd0*/  @P6 LOP3.LUT R2, R2, R23, RZ, 0x3c, !PT ;  /* 0x0000001702026212 */ /* 0x010fe400078e3cff */
[----:B------:R-:W-:Y:S02]  /*0ce0*/  @P6 LOP3.LUT R5, R5, R20, RZ, 0x3c, !PT ;  /* 0x0000001405056212 */ /* 0x000fe400078e3cff */
[----:B------:R-:W-:Y:S02]  /*0cf0*/  @P0 LOP3.LUT R2, R2, R27, RZ, 0x3c, !PT ;  /* 0x0000001b02020212 */ /* 0x000fe400078e3cff */
[----:B------:R-:W-:Y:S02]  /*0d00*/  @P0 LOP3.LUT R4, R4, R25, RZ, 0x3c, !PT ;  /* 0x0000001904040212 */ /* 0x000fe400078e3cff */
[----:B------:R-:W-:Y:S01]  /*0d10*/  @P0 LOP3.LUT R5, R5, R24, RZ, 0x3c, !PT ;  /* 0x0000001805050212 */ /* 0x000fe200078e3cff */
[----:B------:R-:W-:Y:S06]  /*0d20*/  @P1 BRA `(.L_x_9) ;  /* 0xfffffff400481947 */ /* 0x000fec000383ffff */
[----:B------:R-:W-:-:S05]  /*0d30*/  VIADD R17, R17, 0x1 ;  /* 0x0000000111117836 */ /* 0x000fca0000000000 */
[----:B------:R-:W-:-:S13]  /*0d40*/  ISETP.NE.AND P0, PT, R17, 0x5, PT ;  /* 0x000000051100780c */ /* 0x000fda0003f05270 */
[----:B------:R-:W-:Y:S05]  /*0d50*/  @P0 BRA `(.L_x_10) ;  /* 0xfffffff400300947 */ /* 0x000fea000383ffff */
[----:B------:R0:W-:Y:S01]  /*0d60*/  STG.E.64 desc[UR4][R6.64+0x8], R4 ;  /* 0x0000080406007986 */ /* 0x0001e2000c101b04 */
[----:B------:R-:W-:Y:S01]  /*0d70*/  VIADD R14, R14, 0x1 ;  /* 0x000000010e0e7836 */ /* 0x000fe20000000000 */
[----:B------:R-:W-:Y:S02]  /*0d80*/  LOP3.LUT R11, R13, 0x3, RZ, 0xc0, !PT ;  /* 0x000000030d0b7812 */ /* 0x000fe400078ec0ff */
[----:B------:R0:W-:Y:S02]  /*0d90*/  STG.E.64 desc[UR4][R6.64+0x10], R2 ;  /* 0x0000100206007986 */ /* 0x0001e4000c101b04 */
[----:B------:R-:W-:Y:S02]  /*0da0*/  ISETP.GE.U32.AND P0, PT, R14, R11, PT ;  /* 0x0000000b0e00720c */ /* 0x000fe40003f06070 */
[----:B------:R0:W-:Y:S11]  /*0db0*/  STG.E desc[UR4][R6.64+0x4], R15 ;  /* 0x0000040f06007986 */ /* 0x0001f6000c101904 */
[----:B------:R-:W-:Y:S05]  /*0dc0*/  @!P0 BRA `(.L_x_11) ;  /* 0xfffffff400048947 */ /* 0x000fea000383ffff */
.L_x_8:
[----:B------:R-:W-:Y:S05]  /*0dd0*/  BSYNC.RECONVERGENT B1 ;  /* 0x0000000000017941 */ /* 0x000fea0003800200 */
.L_x_7:
[C---:B------:R-:W-:Y:S01]  /*0de0*/  ISETP.GT.U32.AND P0, PT, R13.reuse, 0x3, PT ;  /* 0x000000030d00780c */ /* 0x040fe20003f04070 */
[----:B------:R-:W-:Y:S01]  /*0df0*/  VIADD R12, R12, 0x1 ;  /* 0x000000010c0c7836 */ /* 0x000fe20000000000 */
[--C-:B------:R-:W-:Y:S02]  /*0e00*/  SHF.R.U64 R13, R13, 0x2, R0.reuse ;  /* 0x000000020d0d7819 */ /* 0x100fe40000001200 */
[----:B------:R-:W-:Y:S02]  /*0e10*/  ISETP.GT.U32.AND.EX P0, PT, R0, RZ, PT, P0 ;  /* 0x000000ff0000720c */ /* 0x000fe40003f04100 */
[----:B------:R-:W-:-:S11]  /*0e20*/  SHF.R.U32.HI R0, RZ, 0x2, R0 ;  /* 0x00000002ff007819 */ /* 0x000fd60000011600 */
[----:B------:R-:W-:Y:S05]  /*0e30*/  @P0 BRA `(.L_x_12) ;  /* 0xfffffff000c80947 */ /* 0x000fea000383ffff */
.L_x_6:
[----:B------:R-:W-:Y:S05]  /*0e40*/  BSYNC.RECONVERGENT B0 ;  /* 0x0000000000007941 */ /* 0x000fea0003800200 */
.L_x_5:
[----:B------:R-:W-:Y:S04]  /*0e50*/  STG.E.64 desc[UR4][R6.64+0x18], RZ ;  /* 0x000018ff06007986 */ /* 0x000fe8000c101b04 */
[----:B------:R-:W-:Y:S04]  /*0e60*/  STG.E desc[UR4][R6.64+0x20], RZ ;  /* 0x000020ff06007986 */ /* 0x000fe8000c101904 */
[----:B------:R-:W-:Y:S01]  /*0e70*/  STG.E.64 desc[UR4][R6.64+0x28], RZ ;  /* 0x000028ff06007986 */ /* 0x000fe2000c101b04 */
[----:B------:R-:W-:Y:S05]  /*0e80*/  EXIT ;  /* 0x000000000000794d */ /* 0x000fea0003800000 */
.L_x_13:
        /* <DEDUP_REMOVED lines=15> */
.L_x_15:


//--------------------- .nv.global.init           --------------------------
	.section	.nv.global.init,"aw",@progbits
	.align	4
.nv.global.init:
	.type		mrg32k3aM1SubSeq,@object
	.size		mrg32k3aM1SubSeq,(mrg32k3aM2SubSeq - mrg32k3aM1SubSeq)
mrg32k3aM1SubSeq:
        /*0000*/ 	.byte	0x0b, 0xcc, 0xee, 0x04, 0x73, 0x29, 0x8b, 0x6f, 0xf6, 0x53, 0x03, 0xf6, 0x23, 0xf6, 0xea, 0xda
        /* <DEDUP_REMOVED lines=125> */
	.type		mrg32k3aM2SubSeq,@object
	.size		mrg32k3aM2SubSeq,(mrg32k3aM1 - mrg32k3aM2SubSeq)
mrg32k3aM2SubSeq:
        /* <DEDUP_REMOVED lines=126> */
	.type		mrg32k3aM1,@object
	.size		mrg32k3aM1,(mrg32k3aM1Seq - mrg32k3aM1)
mrg32k3aM1:
        /* <DEDUP_REMOVED lines=144> */
	.type		mrg32k3aM1Seq,@object
	.size		mrg32k3aM1Seq,(mrg32k3aM2 - mrg32k3aM1Seq)
mrg32k3aM1Seq:
        /* <DEDUP_REMOVED lines=144> */
	.type		mrg32k3aM2,@object
	.size		mrg32k3aM2,(mrg32k3aM2Seq - mrg32k3aM2)
mrg32k3aM2:
        /* <DEDUP_REMOVED lines=144> */
	.type		mrg32k3aM2Seq,@object
	.size		mrg32k3aM2Seq,(precalc_xorwow_matrix - mrg32k3aM2Seq)
mrg32k3aM2Seq:
        /* <DEDUP_REMOVED lines=144> */
	.type		precalc_xorwow_matrix,@object
	.size		precalc_xorwow_matrix,(precalc_xorwow_offset_matrix - precalc_xorwow_matrix)
precalc_xorwow_matrix:
        /* <DEDUP_REMOVED lines=6400> */
	.type		precalc_xorwow_offset_matrix,@object
	.size		precalc_xorwow_offset_matrix,(.L_1 - precalc_xorwow_offset_matrix)
precalc_xorwow_offset_matrix:
        /* <DEDUP_REMOVED lines=6400> */
.L_1:


//--------------------- .nv.shared.reserved.0     --------------------------
	.section	.nv.shared.reserved.0,"aw",@nobits
	.weak		__nv_reservedSMEM_offset_0_alias
	.size		__nv_reservedSMEM_offset_0_alias, 0, 64
	.other		__nv_reservedSMEM_offset_0_alias,@"STO_CUDA_RESERVED_SHARED STV_DEFAULT"
__nv_reservedSMEM_offset_0_alias:
	.zero		0
	.zero		64


//--------------------- .nv.constant0._Z18curand_call_kernelP17curandStateXORWOWi --------------------------
	.section	.nv.constant0._Z18curand_call_kernelP17curandStateXORWOWi,"a",@progbits
	.sectionflags	@""
	.align	4
.nv.constant0._Z18curand_call_kernelP17curandStateXORWOWi:
	.zero		908


//--------------------- .nv.constant0._Z12setup_kernelP17curandStateXORWOW --------------------------
	.section	.nv.constant0._Z12setup_kernelP17curandStateXORWOW,"a",@progbits
	.sectionflags	@""
	.align	4
.nv.constant0._Z12setup_kernelP17curandStateXORWOW:
	.zero		904


//--------------------- SYMBOLS --------------------------

	.type		.nv.reservedSmem.offset0,@object
	.size		.nv.reservedSmem.offset0,0x4
